//
// Generated by NVIDIA NVVM Compiler
//
// Compiler Build ID: CL-36424714
// Cuda compilation tools, release 13.0, V13.0.88
// Based on NVVM 20.0.0
//

.version 9.0
.target sm_100
.address_size 64

	// .globl	_Z19square_array_kernelPfi

.visible .entry _Z19square_array_kernelPfi(
	.param .u64 .ptr .align 1 _Z19square_array_kernelPfi_param_0,
	.param .u32 _Z19square_array_kernelPfi_param_1
)
{
	.reg .pred 	%p<2>;
	.reg .b32 	%r<6>;
	.reg .b32 	%f<3>;
	.reg .b64 	%rd<5>;

	ld.param.u64 	%rd1, [_Z19square_array_kernelPfi_param_0];
	ld.param.u32 	%r2, [_Z19square_array_kernelPfi_param_1];
	mov.u32 	%r3, %ctaid.x;
	mov.u32 	%r4, %ntid.x;
	mov.u32 	%r5, %tid.x;
	mad.lo.s32 	%r1, %r3, %r4, %r5;
	setp.ge.s32 	%p1, %r1, %r2;
	@%p1 bra 	$L__BB0_2;
	cvta.to.global.u64 	%rd2, %rd1;
	mul.wide.s32 	%rd3, %r1, 4;
	add.s64 	%rd4, %rd2, %rd3;
	ld.global.f32 	%f1, [%rd4];
	mul.f32 	%f2, %f1, %f1;
	st.global.f32 	[%rd4], %f2;
$L__BB0_2:
	ret;

}


// ===== COMPILED SASS (sm_100) =====

	.target	sm_100

	.elftype	@"ET_EXEC"


//--------------------- .note.nv.tkinfo           --------------------------
	.section	.note.nv.tkinfo,"",@"SHT_NOTE"
	.sectionflags	@"SHF_NOTE_NV_TKINFO"
	.tkinfo
        /*0018*/ 	.word	0x00000002
        /*0030*/ 	.string	""
        /*0030*/ 	.string	"ptxas"
        /*0030*/ 	.string	"Cuda compilation tools, release 13.0, V13.0.88"
        /*0030*/ 	.string	"Build cuda_13.0.r13.0/compiler.36424714_0"
        /*0030*/ 	.string	"-arch sm_100 -m 64 "



//--------------------- .note.nv.cuinfo           --------------------------
	.section	.note.nv.cuinfo,"",@"SHT_NOTE"
	.sectionflags	@"SHF_NOTE_NV_CUINFO"
        /*0018*/ 	.short	0x0002
        /*001a*/ 	.short	0x0064
        /*001c*/ 	.short	0x0082
	.zero		2


//--------------------- .nv.info                  --------------------------
	.section	.nv.info,"",@"SHT_CUDA_INFO"
	.align	4


	//----- nvinfo : EIATTR_REGCOUNT
	.align		4
        /*0000*/ 	.byte	0x04, 0x2f
        /*0002*/ 	.short	(.L_1 - .L_0)
	.align		4
.L_0:
        /*0004*/ 	.word	index@(_Z19square_array_kernelPfi)
        /*0008*/ 	.word	0x00000008


	//----- nvinfo : EIATTR_FRAME_SIZE
	.align		4
.L_1:
        /*000c*/ 	.byte	0x04, 0x11
        /*000e*/ 	.short	(.L_3 - .L_2)
	.align		4
.L_2:
        /*0010*/ 	.word	index@(_Z19square_array_kernelPfi)
        /*0014*/ 	.word	0x00000000


	//----- nvinfo : EIATTR_MIN_STACK_SIZE
	.align		4
.L_3:
        /*0018*/ 	.byte	0x04, 0x12
        /*001a*/ 	.short	(.L_5 - .L_4)
	.align		4
.L_4:
        /*001c*/ 	.word	index@(_Z19square_array_kernelPfi)
        /*0020*/ 	.word	0x00000000
.L_5:


//--------------------- .nv.compat                --------------------------
	.section	.nv.compat,"",@"SHT_CUDA_COMPAT_INFO"
	.align	4
        /*0000*/ 	.byte	0x02, 0x09, 0x00, 0x00, 0x02, 0x02, 0x01, 0x00, 0x02, 0x05, 0x05, 0x00, 0x03, 0x07, 0x01, 0x01
        /*0010*/ 	.byte	0x02, 0x03, 0x00, 0x00, 0x02, 0x06, 0x01, 0x00, 0x04, 0x0b, 0x08, 0x00, 0x09, 0x00, 0x00, 0x00
        /*0020*/ 	.byte	0x00, 0x00, 0x00, 0x00


//--------------------- .nv.info._Z19square_array_kernelPfi --------------------------
	.section	.nv.info._Z19square_array_kernelPfi,"",@"SHT_CUDA_INFO"
	.sectionflags	@""
	.align	4


	//----- nvinfo : EIATTR_CUDA_API_VERSION
	.align		4
        /*0000*/ 	.byte	0x04, 0x37
        /*0002*/ 	.short	(.L_7 - .L_6)
.L_6:
        /*0004*/ 	.word	0x00000082


	//----- nvinfo : EIATTR_KPARAM_INFO
	.align		4
.L_7:
        /*0008*/ 	.byte	0x04, 0x17
        /*000a*/ 	.short	(.L_9 - .L_8)
.L_8:
        /*000c*/ 	.word	0x00000000
        /*0010*/ 	.short	0x0001
        /*0012*/ 	.short	0x0008
        /*0014*/ 	.byte	0x00, 0xf0, 0x11, 0x00


	//----- nvinfo : EIATTR_KPARAM_INFO
	.align		4
.L_9:
        /*0018*/ 	.byte	0x04, 0x17
        /*001a*/ 	.short	(.L_11 - .L_10)
.L_10:
        /*001c*/ 	.word	0x00000000
        /*0020*/ 	.short	0x0000
        /*0022*/ 	.short	0x0000
        /*0024*/ 	.byte	0x00, 0xf5, 0x21, 0x00


	//----- nvinfo : EIATTR_SPARSE_MMA_MASK
	.align		4
.L_11:
        /*0028*/ 	.byte	0x03, 0x50
        /*002a*/ 	.short	0x0000


	//----- nvinfo : EIATTR_MAXREG_COUNT
	.align		4
        /*002c*/ 	.byte	0x03, 0x1b
        /*002e*/ 	.short	0x00ff


	//----- nvinfo : EIATTR_MERCURY_ISA_VERSION
	.align		4
        /*0030*/ 	.byte	0x03, 0x5f
        /*0032*/ 	.short	0x0101


	//----- nvinfo : EIATTR_VRC_CTA_INIT_COUNT
	.align		4
        /*0034*/ 	.byte	0x02, 0x4a
	.zero		1
	.zero		1


	//----- nvinfo : EIATTR_EXIT_INSTR_OFFSETS
	.align		4
        /*0038*/ 	.byte	0x04, 0x1c
        /*003a*/ 	.short	(.L_13 - .L_12)


	//   ....[0]....
.L_12:
        /*003c*/ 	.word	0x00000070


	//   ....[1]....
        /*0040*/ 	.word	0x000000e0


	//----- nvinfo : EIATTR_CBANK_PARAM_SIZE
	.align		4
.L_13:
        /*0044*/ 	.byte	0x03, 0x19
        /*0046*/ 	.short	0x000c


	//----- nvinfo : EIATTR_PARAM_CBANK
	.align		4
        /*0048*/ 	.byte	0x04, 0x0a
        /*004a*/ 	.short	(.L_15 - .L_14)
	.align		4
.L_14:
        /*004c*/ 	.word	index@(.nv.constant0._Z19square_array_kernelPfi)
        /*0050*/ 	.short	0x0380
        /*0052*/ 	.short	0x000c


	//----- nvinfo : EIATTR_SW_WAR
	.align		4
.L_15:
        /*0054*/ 	.byte	0x04, 0x36
        /*0056*/ 	.short	(.L_17 - .L_16)
.L_16:
        /*0058*/ 	.word	0x00000008
.L_17:


//--------------------- .nv.callgraph             --------------------------
	.section	.nv.callgraph,"",@"SHT_CUDA_CALLGRAPH"
	.align	4
	.sectionentsize	8
	.align		4
        /*0000*/ 	.word	0x00000000
	.align		4
        /*0004*/ 	.word	0xffffffff
	.align		4
        /*0008*/ 	.word	0x00000000
	.align		4
        /*000c*/ 	.word	0xfffffffe
	.align		4
        /*0010*/ 	.word	0x00000000
	.align		4
        /*0014*/ 	.word	0xfffffffd
	.align		4
        /*0018*/ 	.word	0x00000000
	.align		4
        /*001c*/ 	.word	0xfffffffc


//--------------------- .text._Z19square_array_kernelPfi --------------------------
	.section	.text._Z19square_array_kernelPfi,"ax",@progbits
	.align	128
        .global         _Z19square_array_kernelPfi
        .type           _Z19square_array_kernelPfi,@function
        .size           _Z19square_array_kernelPfi,(.L_x_1 - _Z19square_array_kernelPfi)
        .other          _Z19square_array_kernelPfi,@"STO_CUDA_ENTRY STV_DEFAULT"
_Z19square_array_kernelPfi:
.text._Z19square_array_kernelPfi:
[----:B------:R-:W-:Y:S01]  /*0000*/  LDC R1, c[0x0][0x37c] ;  /* 0x0000df00ff017b82 */ /* 0x000fe20000000800 */
[----:B------:R-:W0:Y:S07]  /*0010*/  S2R R0, SR_TID.X ;  /* 0x0000000000007919 */ /* 0x000e2e0000002100 */
[----:B------:R-:W0:Y:S01]  /*0020*/  S2UR UR4, SR_CTAID.X ;  /* 0x00000000000479c3 */ /* 0x000e220000002500 */
[----:B------:R-:W1:Y:S07]  /*0030*/  LDCU UR5, c[0x0][0x388] ;  /* 0x00007100ff0577ac */ /* 0x000e6e0008000800 */
[----:B------:R-:W0:Y:S02]  /*0040*/  LDC R5, c[0x0][0x360] ;  /* 0x0000d800ff057b82 */ /* 0x000e240000000800 */
[----:B0-----:R-:W-:-:S05]  /*0050*/  IMAD R5, R5, UR4, R0 ;  /* 0x0000000405057c24 */ /* 0x001fca000f8e0200 */
[----:B-1----:R-:W-:-:S13]  /*0060*/  ISETP.GE.AND P0, PT, R5, UR5, PT ;  /* 0x0000000505007c0c */ /* 0x002fda000bf06270 */
[----:B------:R-:W-:Y:S05]  /*0070*/  @P0 EXIT ;  /* 0x000000000000094d */ /* 0x000fea0003800000 */
[----:B------:R-:W0:Y:S01]  /*0080*/  LDC.64 R2, c[0x0][0x380] ;  /* 0x0000e000ff027b82 */ /* 0x000e220000000a00 */
[----:B------:R-:W1:Y:S01]  /*0090*/  LDCU.64 UR4, c[0x0][0x358] ;  /* 0x00006b00ff0477ac */ /* 0x000e620008000a00 */
[----:B0-----:R-:W-:-:S05]  /*00a0*/  IMAD.WIDE R2, R5, 0x4, R2 ;  /* 0x0000000405027825 */ /* 0x001fca00078e0202 */
[----:B-1----:R-:W2:Y:S02]  /*00b0*/  LDG.E R0, desc[UR4][R2.64] ;  /* 0x0000000402007981 */ /* 0x002ea4000c1e1900 */
[----:B--2---:R-:W-:-:S05]  /*00c0*/  FMUL R5, R0, R0 ;  /* 0x0000000000057220 */ /* 0x004fca0000400000 */
[----:B------:R-:W-:Y:S01]  /*00d0*/  STG.E desc[UR4][R2.64], R5 ;  /* 0x0000000502007986 */ /* 0x000fe2000c101904 */
[----:B------:R-:W-:Y:S05]  /*00e0*/  EXIT ;  /* 0x000000000000794d */ /* 0x000fea0003800000 */
.L_x_0:
[----:B------:R-:W-:-:S00]  /*00f0*/  BRA `(.L_x_0) ;  /* 0xfffffffc00fc7947 */ /* 0x000fc0000383ffff */
[----:B------:R-:W-:-:S00]  /*0100*/  NOP ;  /* 0x0000000000007918 */ /* 0x000fc00000000000 */
[----:B------:R-:W-:-:S00]  /*0110*/  NOP ;  /* 0x0000000000007918 */ /* 0x000fc00000000000 */
[----:B------:R-:W-:-:S00]  /*0120*/  NOP ;  /* 0x0000000000007918 */ /* 0x000fc00000000000 */
[----:B------:R-:W-:-:S00]  /*0130*/  NOP ;  /* 0x0000000000007918 */ /* 0x000fc00000000000 */
[----:B------:R-:W-:-:S00]  /*0140*/  NOP ;  /* 0x0000000000007918 */ /* 0x000fc00000000000 */
[----:B------:R-:W-:-:S00]  /*0150*/  NOP ;  /* 0x0000000000007918 */ /* 0x000fc00000000000 */
[----:B------:R-:W-:-:S00]  /*0160*/  NOP ;  /* 0x0000000000007918 */ /* 0x000fc00000000000 */
[----:B------:R-:W-:-:S00]  /*0170*/  NOP ;  /* 0x0000000000007918 */ /* 0x000fc00000000000 */
.L_x_1:


//--------------------- .nv.shared.reserved.0     --------------------------
	.section	.nv.shared.reserved.0,"aw",@nobits
	.weak		__nv_reservedSMEM_offset_0_alias
	.size		__nv_reservedSMEM_offset_0_alias, 0, 64
	.other		__nv_reservedSMEM_offset_0_alias,@"STO_CUDA_RESERVED_SHARED STV_DEFAULT"
__nv_reservedSMEM_offset_0_alias:
	.zero		0
	.zero		64


//--------------------- .nv.constant0._Z19square_array_kernelPfi --------------------------
	.section	.nv.constant0._Z19square_array_kernelPfi,"a",@progbits
	.sectionflags	@""
	.align	4
.nv.constant0._Z19square_array_kernelPfi:
	.zero		908


//--------------------- SYMBOLS --------------------------

	.type		.nv.reservedSmem.offset0,@object
	.size		.nv.reservedSmem.offset0,0x4
